//
// Generated by NVIDIA NVVM Compiler
//
// Compiler Build ID: CL-36424714
// Cuda compilation tools, release 13.0, V13.0.88
// Based on NVVM 20.0.0
//

.version 9.0
.target sm_100
.address_size 64

	// .globl	_Z25tiled_matmul_kernel_16x16PKfS0_Pfiii
// _ZZ25tiled_matmul_kernel_16x16PKfS0_PfiiiE2As has been demoted
// _ZZ25tiled_matmul_kernel_16x16PKfS0_PfiiiE2Bs has been demoted

.visible .entry _Z25tiled_matmul_kernel_16x16PKfS0_Pfiii(
	.param .u64 .ptr .align 1 _Z25tiled_matmul_kernel_16x16PKfS0_Pfiii_param_0,
	.param .u64 .ptr .align 1 _Z25tiled_matmul_kernel_16x16PKfS0_Pfiii_param_1,
	.param .u64 .ptr .align 1 _Z25tiled_matmul_kernel_16x16PKfS0_Pfiii_param_2,
	.param .u32 _Z25tiled_matmul_kernel_16x16PKfS0_Pfiii_param_3,
	.param .u32 _Z25tiled_matmul_kernel_16x16PKfS0_Pfiii_param_4,
	.param .u32 _Z25tiled_matmul_kernel_16x16PKfS0_Pfiii_param_5
)
{
	.reg .pred 	%p<12>;
	.reg .b32 	%r<43>;
	.reg .b32 	%f<63>;
	.reg .b64 	%rd<13>;
	// demoted variable
	.shared .align 4 .b8 _ZZ25tiled_matmul_kernel_16x16PKfS0_PfiiiE2As[1024];
	// demoted variable
	.shared .align 4 .b8 _ZZ25tiled_matmul_kernel_16x16PKfS0_PfiiiE2Bs[1024];
	ld.param.u64 	%rd4, [_Z25tiled_matmul_kernel_16x16PKfS0_Pfiii_param_0];
	ld.param.u64 	%rd5, [_Z25tiled_matmul_kernel_16x16PKfS0_Pfiii_param_1];
	ld.param.u64 	%rd6, [_Z25tiled_matmul_kernel_16x16PKfS0_Pfiii_param_2];
	ld.param.u32 	%r24, [_Z25tiled_matmul_kernel_16x16PKfS0_Pfiii_param_3];
	ld.param.u32 	%r25, [_Z25tiled_matmul_kernel_16x16PKfS0_Pfiii_param_4];
	ld.param.u32 	%r26, [_Z25tiled_matmul_kernel_16x16PKfS0_Pfiii_param_5];
	mov.u32 	%r27, %ctaid.y;
	shl.b32 	%r28, %r27, 4;
	mov.u32 	%r40, %tid.y;
	add.s32 	%r2, %r28, %r40;
	mov.u32 	%r29, %ctaid.x;
	shl.b32 	%r3, %r29, 4;
	mov.u32 	%r38, %tid.x;
	add.s32 	%r5, %r3, %r38;
	setp.lt.s32 	%p1, %r25, 1;
	mov.f32 	%f62, 0f00000000;
	@%p1 bra 	$L__BB0_7;
	add.s32 	%r30, %r25, 15;
	shr.u32 	%r31, %r30, 4;
	shl.b32 	%r32, %r40, 6;
	mov.u32 	%r33, _ZZ25tiled_matmul_kernel_16x16PKfS0_PfiiiE2As;
	add.s32 	%r6, %r33, %r32;
	shl.b32 	%r34, %r38, 2;
	add.s32 	%r7, %r6, %r34;
	mov.u32 	%r35, _ZZ25tiled_matmul_kernel_16x16PKfS0_PfiiiE2Bs;
	add.s32 	%r9, %r35, %r34;
	add.s32 	%r8, %r9, %r32;
	neg.s32 	%r42, %r31;
	mad.lo.s32 	%r36, %r40, %r26, %r38;
	add.s32 	%r41, %r36, %r3;
	shl.b32 	%r12, %r26, 4;
	mad.lo.s32 	%r39, %r25, %r2, %r38;
	cvta.to.global.u64 	%rd1, %rd4;
	cvta.to.global.u64 	%rd2, %rd5;
	mov.f32 	%f62, 0f00000000;
$L__BB0_2:
	setp.ge.s32 	%p2, %r2, %r24;
	mul.wide.s32 	%rd7, %r39, 4;
	add.s64 	%rd3, %rd1, %rd7;
	setp.ge.s32 	%p3, %r38, %r25;
	mov.f32 	%f60, 0f00000000;
	or.pred  	%p4, %p2, %p3;
	@%p4 bra 	$L__BB0_4;
	ld.global.f32 	%f60, [%rd3];
$L__BB0_4:
	setp.ge.s32 	%p5, %r5, %r26;
	st.shared.f32 	[%r7], %f60;
	setp.ge.s32 	%p6, %r40, %r25;
	mov.f32 	%f61, 0f00000000;
	or.pred  	%p7, %p5, %p6;
	@%p7 bra 	$L__BB0_6;
	mul.wide.s32 	%rd8, %r41, 4;
	add.s64 	%rd9, %rd2, %rd8;
	ld.global.f32 	%f61, [%rd9];
$L__BB0_6:
	st.shared.f32 	[%r8], %f61;
	bar.sync 	0;
	ld.shared.f32 	%f12, [%r6];
	ld.shared.f32 	%f13, [%r9];
	fma.rn.f32 	%f14, %f12, %f13, %f62;
	ld.shared.f32 	%f15, [%r6+4];
	ld.shared.f32 	%f16, [%r9+64];
	fma.rn.f32 	%f17, %f15, %f16, %f14;
	ld.shared.f32 	%f18, [%r6+8];
	ld.shared.f32 	%f19, [%r9+128];
	fma.rn.f32 	%f20, %f18, %f19, %f17;
	ld.shared.f32 	%f21, [%r6+12];
	ld.shared.f32 	%f22, [%r9+192];
	fma.rn.f32 	%f23, %f21, %f22, %f20;
	ld.shared.f32 	%f24, [%r6+16];
	ld.shared.f32 	%f25, [%r9+256];
	fma.rn.f32 	%f26, %f24, %f25, %f23;
	ld.shared.f32 	%f27, [%r6+20];
	ld.shared.f32 	%f28, [%r9+320];
	fma.rn.f32 	%f29, %f27, %f28, %f26;
	ld.shared.f32 	%f30, [%r6+24];
	ld.shared.f32 	%f31, [%r9+384];
	fma.rn.f32 	%f32, %f30, %f31, %f29;
	ld.shared.f32 	%f33, [%r6+28];
	ld.shared.f32 	%f34, [%r9+448];
	fma.rn.f32 	%f35, %f33, %f34, %f32;
	ld.shared.f32 	%f36, [%r6+32];
	ld.shared.f32 	%f37, [%r9+512];
	fma.rn.f32 	%f38, %f36, %f37, %f35;
	ld.shared.f32 	%f39, [%r6+36];
	ld.shared.f32 	%f40, [%r9+576];
	fma.rn.f32 	%f41, %f39, %f40, %f38;
	ld.shared.f32 	%f42, [%r6+40];
	ld.shared.f32 	%f43, [%r9+640];
	fma.rn.f32 	%f44, %f42, %f43, %f41;
	ld.shared.f32 	%f45, [%r6+44];
	ld.shared.f32 	%f46, [%r9+704];
	fma.rn.f32 	%f47, %f45, %f46, %f44;
	ld.shared.f32 	%f48, [%r6+48];
	ld.shared.f32 	%f49, [%r9+768];
	fma.rn.f32 	%f50, %f48, %f49, %f47;
	ld.shared.f32 	%f51, [%r6+52];
	ld.shared.f32 	%f52, [%r9+832];
	fma.rn.f32 	%f53, %f51, %f52, %f50;
	ld.shared.f32 	%f54, [%r6+56];
	ld.shared.f32 	%f55, [%r9+896];
	fma.rn.f32 	%f56, %f54, %f55, %f53;
	ld.shared.f32 	%f57, [%r6+60];
	ld.shared.f32 	%f58, [%r9+960];
	fma.rn.f32 	%f62, %f57, %f58, %f56;
	bar.sync 	0;
	add.s32 	%r42, %r42, 1;
	setp.ne.s32 	%p8, %r42, 0;
	add.s32 	%r41, %r41, %r12;
	add.s32 	%r40, %r40, 16;
	add.s32 	%r39, %r39, 16;
	add.s32 	%r38, %r38, 16;
	@%p8 bra 	$L__BB0_2;
$L__BB0_7:
	setp.ge.s32 	%p9, %r2, %r24;
	setp.ge.s32 	%p10, %r5, %r26;
	or.pred  	%p11, %p9, %p10;
	@%p11 bra 	$L__BB0_9;
	mad.lo.s32 	%r37, %r26, %r2, %r5;
	cvta.to.global.u64 	%rd10, %rd6;
	mul.wide.s32 	%rd11, %r37, 4;
	add.s64 	%rd12, %rd10, %rd11;
	st.global.f32 	[%rd12], %f62;
$L__BB0_9:
	ret;

}


// ===== COMPILED SASS (sm_100) =====

	.target	sm_100

	.elftype	@"ET_EXEC"


//--------------------- .note.nv.tkinfo           --------------------------
	.section	.note.nv.tkinfo,"",@"SHT_NOTE"
	.sectionflags	@"SHF_NOTE_NV_TKINFO"
	.tkinfo
        /*0018*/ 	.word	0x00000002
        /*0030*/ 	.string	""
        /*0030*/ 	.string	"ptxas"
        /*0030*/ 	.string	"Cuda compilation tools, release 13.0, V13.0.88"
        /*0030*/ 	.string	"Build cuda_13.0.r13.0/compiler.36424714_0"
        /*0030*/ 	.string	"-arch sm_100 -m 64 "



//--------------------- .note.nv.cuinfo           --------------------------
	.section	.note.nv.cuinfo,"",@"SHT_NOTE"
	.sectionflags	@"SHF_NOTE_NV_CUINFO"
        /*0018*/ 	.short	0x0002
        /*001a*/ 	.short	0x0064
        /*001c*/ 	.short	0x0082
	.zero		2


//--------------------- .nv.info                  --------------------------
	.section	.nv.info,"",@"SHT_CUDA_INFO"
	.align	4


	//----- nvinfo : EIATTR_REGCOUNT
	.align		4
        /*0000*/ 	.byte	0x04, 0x2f
        /*0002*/ 	.short	(.L_1 - .L_0)
	.align		4
.L_0:
        /*0004*/ 	.word	index@(_Z25tiled_matmul_kernel_16x16PKfS0_Pfiii)
        /*0008*/ 	.word	0x00000020


	//----- nvinfo : EIATTR_FRAME_SIZE
	.align		4
.L_1:
        /*000c*/ 	.byte	0x04, 0x11
        /*000e*/ 	.short	(.L_3 - .L_2)
	.align		4
.L_2:
        /*0010*/ 	.word	index@(_Z25tiled_matmul_kernel_16x16PKfS0_Pfiii)
        /*0014*/ 	.word	0x00000000


	//----- nvinfo : EIATTR_MIN_STACK_SIZE
	.align		4
.L_3:
        /*0018*/ 	.byte	0x04, 0x12
        /*001a*/ 	.short	(.L_5 - .L_4)
	.align		4
.L_4:
        /*001c*/ 	.word	index@(_Z25tiled_matmul_kernel_16x16PKfS0_Pfiii)
        /*0020*/ 	.word	0x00000000
.L_5:


//--------------------- .nv.compat                --------------------------
	.section	.nv.compat,"",@"SHT_CUDA_COMPAT_INFO"
	.align	4
        /*0000*/ 	.byte	0x02, 0x09, 0x00, 0x00, 0x02, 0x02, 0x01, 0x00, 0x02, 0x05, 0x05, 0x00, 0x03, 0x07, 0x01, 0x01
        /*0010*/ 	.byte	0x02, 0x03, 0x00, 0x00, 0x02, 0x06, 0x01, 0x00, 0x04, 0x0b, 0x08, 0x00, 0x09, 0x00, 0x00, 0x00
        /*0020*/ 	.byte	0x00, 0x00, 0x00, 0x00


//--------------------- .nv.info._Z25tiled_matmul_kernel_16x16PKfS0_Pfiii --------------------------
	.section	.nv.info._Z25tiled_matmul_kernel_16x16PKfS0_Pfiii,"",@"SHT_CUDA_INFO"
	.sectionflags	@""
	.align	4


	//----- nvinfo : EIATTR_CUDA_API_VERSION
	.align		4
        /*0000*/ 	.byte	0x04, 0x37
        /*0002*/ 	.short	(.L_7 - .L_6)
.L_6:
        /*0004*/ 	.word	0x00000082


	//----- nvinfo : EIATTR_KPARAM_INFO
	.align		4
.L_7:
        /*0008*/ 	.byte	0x04, 0x17
        /*000a*/ 	.short	(.L_9 - .L_8)
.L_8:
        /*000c*/ 	.word	0x00000000
        /*0010*/ 	.short	0x0005
        /*0012*/ 	.short	0x0020
        /*0014*/ 	.byte	0x00, 0xf0, 0x11, 0x00


	//----- nvinfo : EIATTR_KPARAM_INFO
	.align		4
.L_9:
        /*0018*/ 	.byte	0x04, 0x17
        /*001a*/ 	.short	(.L_11 - .L_10)
.L_10:
        /*001c*/ 	.word	0x00000000
        /*0020*/ 	.short	0x0004
        /*0022*/ 	.short	0x001c
        /*0024*/ 	.byte	0x00, 0xf0, 0x11, 0x00


	//----- nvinfo : EIATTR_KPARAM_INFO
	.align		4
.L_11:
        /*0028*/ 	.byte	0x04, 0x17
        /*002a*/ 	.short	(.L_13 - .L_12)
.L_12:
        /*002c*/ 	.word	0x00000000
        /*0030*/ 	.short	0x0003
        /*0032*/ 	.short	0x0018
        /*0034*/ 	.byte	0x00, 0xf0, 0x11, 0x00


	//----- nvinfo : EIATTR_KPARAM_INFO
	.align		4
.L_13:
        /*0038*/ 	.byte	0x04, 0x17
        /*003a*/ 	.short	(.L_15 - .L_14)
.L_14:
        /*003c*/ 	.word	0x00000000
        /*0040*/ 	.short	0x0002
        /*0042*/ 	.short	0x0010
        /*0044*/ 	.byte	0x00, 0xf5, 0x21, 0x00


	//----- nvinfo : EIATTR_KPARAM_INFO
	.align		4
.L_15:
        /*0048*/ 	.byte	0x04, 0x17
        /*004a*/ 	.short	(.L_17 - .L_16)
.L_16:
        /*004c*/ 	.word	0x00000000
        /*0050*/ 	.short	0x0001
        /*0052*/ 	.short	0x0008
        /*0054*/ 	.byte	0x00, 0xf5, 0x21, 0x00


	//----- nvinfo : EIATTR_KPARAM_INFO
	.align		4
.L_17:
        /*0058*/ 	.byte	0x04, 0x17
        /*005a*/ 	.short	(.L_19 - .L_18)
.L_18:
        /*005c*/ 	.word	0x00000000
        /*0060*/ 	.short	0x0000
        /*0062*/ 	.short	0x0000
        /*0064*/ 	.byte	0x00, 0xf5, 0x21, 0x00


	//----- nvinfo : EIATTR_SPARSE_MMA_MASK
	.align		4
.L_19:
        /*0068*/ 	.byte	0x03, 0x50
        /*006a*/ 	.short	0x0000


	//----- nvinfo : EIATTR_MAXREG_COUNT
	.align		4
        /*006c*/ 	.byte	0x03, 0x1b
        /*006e*/ 	.short	0x00ff


	//----- nvinfo : EIATTR_NUM_BARRIERS
	.align		4
        /*0070*/ 	.byte	0x02, 0x4c
        /*0072*/ 	.byte	0x01
	.zero		1


	//----- nvinfo : EIATTR_MERCURY_ISA_VERSION
	.align		4
        /*0074*/ 	.byte	0x03, 0x5f
        /*0076*/ 	.short	0x0101


	//----- nvinfo : EIATTR_VRC_CTA_INIT_COUNT
	.align		4
        /*0078*/ 	.byte	0x02, 0x4a
	.zero		1
	.zero		1


	//----- nvinfo : EIATTR_EXIT_INSTR_OFFSETS
	.align		4
        /*007c*/ 	.byte	0x04, 0x1c
        /*007e*/ 	.short	(.L_21 - .L_20)


	//   ....[0]....
.L_20:
        /*0080*/ 	.word	0x000005e0


	//   ....[1]....
        /*0084*/ 	.word	0x00000630


	//----- nvinfo : EIATTR_CBANK_PARAM_SIZE
	.align		4
.L_21:
        /*0088*/ 	.byte	0x03, 0x19
        /*008a*/ 	.short	0x0024


	//----- nvinfo : EIATTR_PARAM_CBANK
	.align		4
        /*008c*/ 	.byte	0x04, 0x0a
        /*008e*/ 	.short	(.L_23 - .L_22)
	.align		4
.L_22:
        /*0090*/ 	.word	index@(.nv.constant0._Z25tiled_matmul_kernel_16x16PKfS0_Pfiii)
        /*0094*/ 	.short	0x0380
        /*0096*/ 	.short	0x0024


	//----- nvinfo : EIATTR_SW_WAR
	.align		4
.L_23:
        /*0098*/ 	.byte	0x04, 0x36
        /*009a*/ 	.short	(.L_25 - .L_24)
.L_24:
        /*009c*/ 	.word	0x00000008
.L_25:


//--------------------- .nv.callgraph             --------------------------
	.section	.nv.callgraph,"",@"SHT_CUDA_CALLGRAPH"
	.align	4
	.sectionentsize	8
	.align		4
        /*0000*/ 	.word	0x00000000
	.align		4
        /*0004*/ 	.word	0xffffffff
	.align		4
        /*0008*/ 	.word	0x00000000
	.align		4
        /*000c*/ 	.word	0xfffffffe
	.align		4
        /*0010*/ 	.word	0x00000000
	.align		4
        /*0014*/ 	.word	0xfffffffd
	.align		4
        /*0018*/ 	.word	0x00000000
	.align		4
        /*001c*/ 	.word	0xfffffffc


//--------------------- .text._Z25tiled_matmul_kernel_16x16PKfS0_Pfiii --------------------------
	.section	.text._Z25tiled_matmul_kernel_16x16PKfS0_Pfiii,"ax",@progbits
	.align	128
        .global         _Z25tiled_matmul_kernel_16x16PKfS0_Pfiii
        .type           _Z25tiled_matmul_kernel_16x16PKfS0_Pfiii,@function
        .size           _Z25tiled_matmul_kernel_16x16PKfS0_Pfiii,(.L_x_3 - _Z25tiled_matmul_kernel_16x16PKfS0_Pfiii)
        .other          _Z25tiled_matmul_kernel_16x16PKfS0_Pfiii,@"STO_CUDA_ENTRY STV_DEFAULT"
_Z25tiled_matmul_kernel_16x16PKfS0_Pfiii:
.text._Z25tiled_matmul_kernel_16x16PKfS0_Pfiii:
[----:B------:R-:W-:Y:S01]  /*0000*/  LDC R1, c[0x0][0x37c] ;  /* 0x0000df00ff017b82 */ /* 0x000fe20000000800 */
[----:B------:R-:W0:Y:S01]  /*0010*/  S2R R12, SR_CTAID.Y ;  /* 0x00000000000c7919 */ /* 0x000e220000002600 */
[----:B------:R-:W1:Y:S01]  /*0020*/  LDCU UR10, c[0x0][0x39c] ;  /* 0x00007380ff0a77ac */ /* 0x000e620008000800 */
[----:B------:R-:W-:Y:S01]  /*0030*/  HFMA2 R23, -RZ, RZ, 0, 0 ;  /* 0x00000000ff177431 */ /* 0x000fe200000001ff */
[----:B------:R-:W0:Y:S01]  /*0040*/  S2R R0, SR_TID.Y ;  /* 0x0000000000007919 */ /* 0x000e220000002200 */
[----:B------:R-:W2:Y:S01]  /*0050*/  LDCU UR14, c[0x0][0x3a0] ;  /* 0x00007400ff0e77ac */ /* 0x000ea20008000800 */
[----:B------:R-:W3:Y:S01]  /*0060*/  S2R R5, SR_CTAID.X ;  /* 0x0000000000057919 */ /* 0x000ee20000002500 */
[----:B------:R-:W4:Y:S01]  /*0070*/  LDCU.64 UR8, c[0x0][0x358] ;  /* 0x00006b00ff0877ac */ /* 0x000f220008000a00 */
[----:B------:R-:W3:Y:S01]  /*0080*/  S2R R21, SR_TID.X ;  /* 0x0000000000157919 */ /* 0x000ee20000002100 */
[----:B-1----:R-:W-:Y:S01]  /*0090*/  UISETP.GE.AND UP0, UPT, UR10, 0x1, UPT ;  /* 0x000000010a00788c */ /* 0x002fe2000bf06270 */
[----:B0-----:R-:W-:-:S02]  /*00a0*/  LEA R12, R12, R0, 0x4 ;  /* 0x000000000c0c7211 */ /* 0x001fc400078e20ff */
[----:B---3--:R-:W-:-:S06]  /*00b0*/  LEA R13, R5, R21, 0x4 ;  /* 0x00000015050d7211 */ /* 0x008fcc00078e20ff */
[----:B--2-4-:R-:W-:Y:S05]  /*00c0*/  BRA.U !UP0, `(.L_x_0) ;  /* 0x0000000508387547 */ /* 0x014fea000b800000 */
[----:B------:R-:W0:Y:S01]  /*00d0*/  S2UR UR7, SR_CgaCtaId ;  /* 0x00000000000779c3 */ /* 0x000e220000008800 */
[----:B------:R-:W1:Y:S01]  /*00e0*/  LDCU UR11, c[0x0][0x3a0] ;  /* 0x00007400ff0b77ac */ /* 0x000e620008000800 */
[----:B------:R-:W-:Y:S01]  /*00f0*/  MOV R23, RZ ;  /* 0x000000ff00177202 */ /* 0x000fe20000000f00 */
[----:B------:R-:W-:Y:S01]  /*0100*/  IMAD R15, R12, UR10, R21 ;  /* 0x0000000a0c0f7c24 */ /* 0x000fe2000f8e0215 */
[----:B------:R-:W-:Y:S01]  /*0110*/  UMOV UR5, 0x400 ;  /* 0x0000040000057882 */ /* 0x000fe20000000000 */
[----:B------:R-:W-:-:S03]  /*0120*/  UIADD3 UR4, UPT, UPT, UR10, 0xf, URZ ;  /* 0x0000000f0a047890 */ /* 0x000fc6000fffe0ff */
[----:B------:R-:W2:Y:S01]  /*0130*/  LDC R16, c[0x0][0x3a0] ;  /* 0x0000e800ff107b82 */ /* 0x000ea20000000800 */
[----:B------:R-:W-:Y:S02]  /*0140*/  UIADD3 UR6, UPT, UPT, UR5, 0x400, URZ ;  /* 0x0000040005067890 */ /* 0x000fe4000fffe0ff */
[----:B------:R-:W-:Y:S01]  /*0150*/  USHF.R.U32.HI UR4, URZ, 0x4, UR4 ;  /* 0x00000004ff047899 */ /* 0x000fe20008011604 */
[----:B------:R-:W3:Y:S04]  /*0160*/  LDCU.64 UR12, c[0x0][0x398] ;  /* 0x00007300ff0c77ac */ /* 0x000ee80008000a00 */
[----:B------:R-:W4:Y:S01]  /*0170*/  LDC.64 R2, c[0x0][0x380] ;  /* 0x0000e000ff027b82 */ /* 0x000f220000000a00 */
[----:B------:R-:W-:Y:S01]  /*0180*/  UIADD3 UR4, UPT, UPT, -UR4, URZ, URZ ;  /* 0x000000ff04047290 */ /* 0x000fe2000fffe1ff */
[----:B-1----:R-:W-:Y:S01]  /*0190*/  IMAD R14, R0, UR11, R21 ;  /* 0x0000000b000e7c24 */ /* 0x002fe2000f8e0215 */
[----:B0-----:R-:W-:-:S04]  /*01a0*/  ULEA UR5, UR7, UR5, 0x18 ;  /* 0x0000000507057291 */ /* 0x001fc8000f8ec0ff */
[----:B------:R-:W-:Y:S01]  /*01b0*/  LEA R14, R5, R14, 0x4 ;  /* 0x0000000e050e7211 */ /* 0x000fe200078e20ff */
[----:B------:R-:W-:Y:S01]  /*01c0*/  ULEA UR6, UR7, UR6, 0x18 ;  /* 0x0000000607067291 */ /* 0x000fe2000f8ec0ff */
[----:B------:R-:W-:-:S05]  /*01d0*/  LEA R18, R0, UR5, 0x6 ;  /* 0x0000000500127c11 */ /* 0x000fca000f8e30ff */
[C---:B------:R-:W-:Y:S02]  /*01e0*/  LEA R19, R21.reuse, UR6, 0x2 ;  /* 0x0000000615137c11 */ /* 0x040fe4000f8e10ff */
[----:B------:R-:W-:Y:S02]  /*01f0*/  LEA R20, R21, R18, 0x2 ;  /* 0x0000001215147211 */ /* 0x000fe400078e10ff */
[----:B---3--:R-:W-:-:S07]  /*0200*/  LEA R17, R0, R19, 0x6 ;  /* 0x0000001300117211 */ /* 0x008fce00078e30ff */
.L_x_1:
[----:B------:R-:W-:Y:S01]  /*0210*/  ISETP.GE.AND P0, PT, R0, UR13, PT ;  /* 0x0000000d00007c0c */ /* 0x000fe2000bf06270 */
[----:B------:R-:W-:Y:S01]  /*0220*/  HFMA2 R22, -RZ, RZ, 0, 0 ;  /* 0x00000000ff167431 */ /* 0x000fe200000001ff */
[----:B------:R-:W-:Y:S01]  /*0230*/  ISETP.GE.AND P1, PT, R21, UR13, PT ;  /* 0x0000000d15007c0c */ /* 0x000fe2000bf26270 */
[----:B----4-:R-:W-:Y:S01]  /*0240*/  IMAD.WIDE R4, R15, 0x4, R2 ;  /* 0x000000040f047825 */ /* 0x010fe200078e0202 */
[----:B--2---:R-:W-:Y:S02]  /*0250*/  ISETP.GE.OR P0, PT, R13, R16, P0 ;  /* 0x000000100d00720c */ /* 0x004fe40000706670 */
[----:B------:R-:W-:Y:S02]  /*0260*/  ISETP.GE.OR P1, PT, R12, UR12, P1 ;  /* 0x0000000c0c007c0c */ /* 0x000fe40008f26670 */
[----:B------:R-:W-:-:S09]  /*0270*/  MOV R27, RZ ;  /* 0x000000ff001b7202 */ /* 0x000fd20000000f00 */
[----:B------:R-:W0:Y:S02]  /*0280*/  @!P0 LDC.64 R6, c[0x0][0x388] ;  /* 0x0000e200ff068b82 */ /* 0x000e240000000a00 */
[----:B------:R-:W2:Y:S01]  /*0290*/  @!P1 LDG.E R27, desc[UR8][R4.64] ;  /* 0x00000008041b9981 */ /* 0x000ea2000c1e1900 */
[----:B0-----:R-:W-:-:S05]  /*02a0*/  @!P0 IMAD.WIDE R6, R14, 0x4, R6 ;  /* 0x000000040e068825 */ /* 0x001fca00078e0206 */
[----:B------:R-:W3:Y:S01]  /*02b0*/  @!P0 LDG.E R22, desc[UR8][R6.64] ;  /* 0x0000000806168981 */ /* 0x000ee2000c1e1900 */
[----:B------:R-:W-:-:S04]  /*02c0*/  UIADD3 UR4, UPT, UPT, UR4, 0x1, URZ ;  /* 0x0000000104047890 */ /* 0x000fc8000fffe0ff */
[----:B------:R-:W-:Y:S01]  /*02d0*/  UISETP.NE.AND UP0, UPT, UR4, URZ, UPT ;  /* 0x000000ff0400728c */ /* 0x000fe2000bf05270 */
[----:B------:R-:W-:Y:S02]  /*02e0*/  IADD3 R0, PT, PT, R0, 0x10, RZ ;  /* 0x0000001000007810 */ /* 0x000fe40007ffe0ff */
[----:B------:R-:W-:Y:S02]  /*02f0*/  IADD3 R15, PT, PT, R15, 0x10, RZ ;  /* 0x000000100f0f7810 */ /* 0x000fe40007ffe0ff */
[----:B------:R-:W-:Y:S02]  /*0300*/  IADD3 R21, PT, PT, R21, 0x10, RZ ;  /* 0x0000001015157810 */ /* 0x000fe40007ffe0ff */
[----:B------:R-:W-:Y:S01]  /*0310*/  LEA R14, R16, R14, 0x4 ;  /* 0x0000000e100e7211 */ /* 0x000fe200078e20ff */
[----:B--2---:R-:W-:Y:S04]  /*0320*/  STS [R20], R27 ;  /* 0x0000001b14007388 */ /* 0x004fe80000000800 */
[----:B---3--:R-:W-:Y:S01]  /*0330*/  STS [R17], R22 ;  /* 0x0000001611007388 */ /* 0x008fe20000000800 */
[----:B------:R-:W-:Y:S06]  /*0340*/  BAR.SYNC.DEFER_BLOCKING 0x0 ;  /* 0x0000000000007b1d */ /* 0x000fec0000010000 */
[----:B------:R-:W-:Y:S04]  /*0350*/  LDS R26, [R19] ;  /* 0x00000000131a7984 */ /* 0x000fe80000000800 */
[----:B------:R-:W0:Y:S04]  /*0360*/  LDS.128 R8, [R18] ;  /* 0x0000000012087984 */ /* 0x000e280000000c00 */
[----:B------:R-:W1:Y:S04]  /*0370*/  LDS R29, [R19+0x40] ;  /* 0x00004000131d7984 */ /* 0x000e680000000800 */
[----:B------:R-:W2:Y:S04]  /*0380*/  LDS R25, [R19+0x80] ;  /* 0x0000800013197984 */ /* 0x000ea80000000800 */
[----:B------:R-:W3:Y:S04]  /*0390*/  LDS R24, [R19+0xc0] ;  /* 0x0000c00013187984 */ /* 0x000ee80000000800 */
[----:B------:R-:W-:Y:S04]  /*03a0*/  LDS.128 R4, [R18+0x10] ;  /* 0x0000100012047984 */ /* 0x000fe80000000c00 */
[----:B------:R-:W-:Y:S04]  /*03b0*/  LDS R22, [R19+0x140] ;  /* 0x0001400013167984 */ /* 0x000fe80000000800 */
[----:B------:R-:W-:Y:S01]  /*03c0*/  LDS R27, [R19+0x200] ;  /* 0x00020000131b7984 */ /* 0x000fe20000000800 */
[----:B0-----:R-:W-:-:S03]  /*03d0*/  FFMA R8, R8, R26, R23 ;  /* 0x0000001a08087223 */ /* 0x001fc60000000017 */
[----:B------:R-:W0:Y:S01]  /*03e0*/  LDS R23, [R19+0x100] ;  /* 0x0001000013177984 */ /* 0x000e220000000800 */
[----:B-1----:R-:W-:-:S03]  /*03f0*/  FFMA R8, R29, R9, R8 ;  /* 0x000000091d087223 */ /* 0x002fc60000000008 */
[----:B------:R-:W-:Y:S01]  /*0400*/  LDS R26, [R19+0x1c0] ;  /* 0x0001c000131a7984 */ /* 0x000fe20000000800 */
[----:B--2---:R-:W-:-:S03]  /*0410*/  FFMA R9, R25, R10, R8 ;  /* 0x0000000a19097223 */ /* 0x004fc60000000008 */
[----:B------:R-:W1:Y:S01]  /*0420*/  LDS R25, [R19+0x180] ;  /* 0x0001800013197984 */ /* 0x000e620000000800 */
[----:B---3--:R-:W-:-:S03]  /*0430*/  FFMA R9, R24, R11, R9 ;  /* 0x0000000b18097223 */ /* 0x008fc60000000009 */
[----:B------:R-:W-:Y:S01]  /*0440*/  LDS R24, [R19+0x240] ;  /* 0x0002400013187984 */ /* 0x000fe20000000800 */
[----:B0-----:R-:W-:-:S03]  /*0450*/  FFMA R23, R4, R23, R9 ;  /* 0x0000001704177223 */ /* 0x001fc60000000009 */
[----:B------:R-:W0:Y:S01]  /*0460*/  LDS.128 R8, [R18+0x20] ;  /* 0x0000200012087984 */ /* 0x000e220000000c00 */
[----:B------:R-:W-:-:S03]  /*0470*/  FFMA R22, R22, R5, R23 ;  /* 0x0000000516167223 */ /* 0x000fc60000000017 */
[----:B------:R-:W2:Y:S01]  /*0480*/  LDS R23, [R19+0x280] ;  /* 0x0002800013177984 */ /* 0x000ea20000000800 */
[----:B-1----:R-:W-:-:S03]  /*0490*/  FFMA R25, R25, R6, R22 ;  /* 0x0000000619197223 */ /* 0x002fc60000000016 */
[----:B------:R-:W1:Y:S01]  /*04a0*/  LDS R22, [R19+0x2c0] ;  /* 0x0002c00013167984 */ /* 0x000e620000000800 */
[----:B------:R-:W-:-:S03]  /*04b0*/  FFMA R7, R26, R7, R25 ;  /* 0x000000071a077223 */ /* 0x000fc60000000019 */
[----:B------:R-:W-:Y:S01]  /*04c0*/  LDS R25, [R19+0x300] ;  /* 0x0003000013197984 */ /* 0x000fe20000000800 */
[----:B0-----:R-:W-:-:S03]  /*04d0*/  FFMA R27, R8, R27, R7 ;  /* 0x0000001b081b7223 */ /* 0x001fc60000000007 */
[----:B------:R-:W0:Y:S01]  /*04e0*/  LDS.128 R4, [R18+0x30] ;  /* 0x0000300012047984 */ /* 0x000e220000000c00 */
[----:B------:R-:W-:-:S03]  /*04f0*/  FFMA R24, R24, R9, R27 ;  /* 0x0000000918187223 */ /* 0x000fc6000000001b */
[----:B------:R-:W3:Y:S04]  /*0500*/  LDS R27, [R19+0x340] ;  /* 0x00034000131b7984 */ /* 0x000ee80000000800 */
[----:B------:R-:W4:Y:S04]  /*0510*/  LDS R9, [R19+0x380] ;  /* 0x0003800013097984 */ /* 0x000f280000000800 */
[----:B------:R-:W5:Y:S01]  /*0520*/  LDS R8, [R19+0x3c0] ;  /* 0x0003c00013087984 */ /* 0x000f620000000800 */
[----:B--2---:R-:W-:-:S04]  /*0530*/  FFMA R23, R23, R10, R24 ;  /* 0x0000000a17177223 */ /* 0x004fc80000000018 */
[----:B-1----:R-:W-:-:S04]  /*0540*/  FFMA R11, R22, R11, R23 ;  /* 0x0000000b160b7223 */ /* 0x002fc80000000017 */
[----:B0-----:R-:W-:-:S04]  /*0550*/  FFMA R4, R4, R25, R11 ;  /* 0x0000001904047223 */ /* 0x001fc8000000000b */
[----:B---3--:R-:W-:-:S04]  /*0560*/  FFMA R4, R27, R5, R4 ;  /* 0x000000051b047223 */ /* 0x008fc80000000004 */
[----:B----4-:R-:W-:-:S04]  /*0570*/  FFMA R9, R9, R6, R4 ;  /* 0x0000000609097223 */ /* 0x010fc80000000004 */
[----:B-----5:R-:W-:Y:S01]  /*0580*/  FFMA R23, R8, R7, R9 ;  /* 0x0000000708177223 */ /* 0x020fe20000000009 */
[----:B------:R-:W-:Y:S06]  /*0590*/  BAR.SYNC.DEFER_BLOCKING 0x0 ;  /* 0x0000000000007b1d */ /* 0x000fec0000010000 */
[----:B------:R-:W-:Y:S05]  /*05a0*/  BRA.U UP0, `(.L_x_1) ;  /* 0xfffffffd00187547 */ /* 0x000fea000b83ffff */
.L_x_0:
[----:B------:R-:W0:Y:S01]  /*05b0*/  LDCU UR4, c[0x0][0x398] ;  /* 0x00007300ff0477ac */ /* 0x000e220008000800 */
[----:B------:R-:W-:-:S04]  /*05c0*/  ISETP.GE.AND P0, PT, R13, UR14, PT ;  /* 0x0000000e0d007c0c */ /* 0x000fc8000bf06270 */
[----:B0-----:R-:W-:-:S13]  /*05d0*/  ISETP.GE.OR P0, PT, R12, UR4, P0 ;  /* 0x000000040c007c0c */ /* 0x001fda0008706670 */
[----:B------:R-:W-:Y:S05]  /*05e0*/  @P0 EXIT ;  /* 0x000000000000094d */ /* 0x000fea0003800000 */
[----:B------:R-:W0:Y:S01]  /*05f0*/  LDC.64 R2, c[0x0][0x390] ;  /* 0x0000e400ff027b82 */ /* 0x000e220000000a00 */
[----:B------:R-:W-:-:S04]  /*0600*/  IMAD R13, R12, UR14, R13 ;  /* 0x0000000e0c0d7c24 */ /* 0x000fc8000f8e020d */
[----:B0-----:R-:W-:-:S05]  /*0610*/  IMAD.WIDE R2, R13, 0x4, R2 ;  /* 0x000000040d027825 */ /* 0x001fca00078e0202 */
[----:B------:R-:W-:Y:S01]  /*0620*/  STG.E desc[UR8][R2.64], R23 ;  /* 0x0000001702007986 */ /* 0x000fe2000c101908 */
[----:B------:R-:W-:Y:S05]  /*0630*/  EXIT ;  /* 0x000000000000794d */ /* 0x000fea0003800000 */
.L_x_2:
[----:B------:R-:W-:-:S00]  /*0640*/  BRA `(.L_x_2) ;  /* 0xfffffffc00fc7947 */ /* 0x000fc0000383ffff */
[----:B------:R-:W-:-:S00]  /*0650*/  NOP ;  /* 0x0000000000007918 */ /* 0x000fc00000000000 */
        /* <DEDUP_REMOVED lines=10> */
.L_x_3:


//--------------------- .nv.shared._Z25tiled_matmul_kernel_16x16PKfS0_Pfiii --------------------------
	.section	.nv.shared._Z25tiled_matmul_kernel_16x16PKfS0_Pfiii,"aw",@nobits
	.sectionflags	@""
	.align	4
.nv.shared._Z25tiled_matmul_kernel_16x16PKfS0_Pfiii:
	.zero		3072


//--------------------- .nv.shared.reserved.0     --------------------------
	.section	.nv.shared.reserved.0,"aw",@nobits
	.weak		__nv_reservedSMEM_offset_0_alias
	.size		__nv_reservedSMEM_offset_0_alias, 0, 64
	.other		__nv_reservedSMEM_offset_0_alias,@"STO_CUDA_RESERVED_SHARED STV_DEFAULT"
__nv_reservedSMEM_offset_0_alias:
	.zero		0
	.zero		64


//--------------------- .nv.constant0._Z25tiled_matmul_kernel_16x16PKfS0_Pfiii --------------------------
	.section	.nv.constant0._Z25tiled_matmul_kernel_16x16PKfS0_Pfiii,"a",@progbits
	.sectionflags	@""
	.align	4
.nv.constant0._Z25tiled_matmul_kernel_16x16PKfS0_Pfiii:
	.zero		932


//--------------------- SYMBOLS --------------------------

	.type		.nv.reservedSmem.offset0,@object
	.size		.nv.reservedSmem.offset0,0x4
	.type		.nv.reservedSmem.cap,@object
	.size		.nv.reservedSmem.cap,0x4
